//
// Generated by NVIDIA NVVM Compiler
//
// Compiler Build ID: CL-36424714
// Cuda compilation tools, release 13.0, V13.0.88
// Based on NVVM 20.0.0
//

.version 9.0
.target sm_100
.address_size 64

	// .globl	_Z6warmupv
.extern .func  (.param .b32 func_retval0) vprintf
(
	.param .b64 vprintf_param_0,
	.param .b64 vprintf_param_1
)
;
// _ZZ17KernelNoConflictsPfE5sdata has been demoted
// _ZZ19KernelBankconflictsPfiE5sdata has been demoted
.global .align 1 .b8 $str[18] = {87, 97, 114, 109, 117, 112, 32, 99, 111, 109, 112, 108, 101, 116, 101, 46, 10};

.visible .entry _Z6warmupv()
{
	.reg .pred 	%p<2>;
	.reg .b32 	%r<8>;
	.reg .b64 	%rd<3>;

	mov.u32 	%r1, %ctaid.x;
	mov.u32 	%r2, %ntid.x;
	mul.lo.s32 	%r3, %r1, %r2;
	mov.u32 	%r4, %tid.x;
	neg.s32 	%r5, %r4;
	setp.ne.s32 	%p1, %r3, %r5;
	@%p1 bra 	$L__BB0_2;
	mov.u64 	%rd1, $str;
	cvta.global.u64 	%rd2, %rd1;
	{ // callseq 0, 0
	.param .b64 param0;
	st.param.b64 	[param0], %rd2;
	.param .b64 param1;
	st.param.b64 	[param1], 0;
	.param .b32 retval0;
	call.uni (retval0), 
	vprintf, 
	(
	param0, 
	param1
	);
	ld.param.b32 	%r6, [retval0];
	} // callseq 0
$L__BB0_2:
	ret;

}
	// .globl	_Z17KernelNoConflictsPf
.visible .entry _Z17KernelNoConflictsPf(
	.param .u64 .ptr .align 1 _Z17KernelNoConflictsPf_param_0
)
{
	.reg .pred 	%p<2>;
	.reg .b32 	%r<9>;
	.reg .b32 	%f<38>;
	.reg .b64 	%rd<5>;
	// demoted variable
	.shared .align 4 .b8 _ZZ17KernelNoConflictsPfE5sdata[4096];
	ld.param.u64 	%rd1, [_Z17KernelNoConflictsPf_param_0];
	mov.u32 	%r1, %tid.x;
	cvt.rn.f32.u32 	%f5, %r1;
	shl.b32 	%r5, %r1, 2;
	mov.u32 	%r6, _ZZ17KernelNoConflictsPfE5sdata;
	add.s32 	%r7, %r6, %r5;
	st.shared.f32 	[%r7], %f5;
	bar.sync 	0;
	ld.shared.f32 	%f1, [%r7];
	mov.f32 	%f37, 0f00000000;
	mov.b32 	%r8, 0;
$L__BB1_1:
	add.f32 	%f6, %f37, %f1;
	add.f32 	%f7, %f6, %f1;
	add.f32 	%f8, %f7, %f1;
	add.f32 	%f9, %f8, %f1;
	add.f32 	%f10, %f9, %f1;
	add.f32 	%f11, %f10, %f1;
	add.f32 	%f12, %f11, %f1;
	add.f32 	%f13, %f12, %f1;
	add.f32 	%f14, %f13, %f1;
	add.f32 	%f15, %f14, %f1;
	add.f32 	%f16, %f15, %f1;
	add.f32 	%f17, %f16, %f1;
	add.f32 	%f18, %f17, %f1;
	add.f32 	%f19, %f18, %f1;
	add.f32 	%f20, %f19, %f1;
	add.f32 	%f21, %f20, %f1;
	add.f32 	%f22, %f21, %f1;
	add.f32 	%f23, %f22, %f1;
	add.f32 	%f24, %f23, %f1;
	add.f32 	%f25, %f24, %f1;
	add.f32 	%f26, %f25, %f1;
	add.f32 	%f27, %f26, %f1;
	add.f32 	%f28, %f27, %f1;
	add.f32 	%f29, %f28, %f1;
	add.f32 	%f30, %f29, %f1;
	add.f32 	%f31, %f30, %f1;
	add.f32 	%f32, %f31, %f1;
	add.f32 	%f33, %f32, %f1;
	add.f32 	%f34, %f33, %f1;
	add.f32 	%f35, %f34, %f1;
	add.f32 	%f36, %f35, %f1;
	add.f32 	%f37, %f36, %f1;
	add.s32 	%r8, %r8, 32;
	setp.ne.s32 	%p1, %r8, 100000;
	@%p1 bra 	$L__BB1_1;
	cvta.to.global.u64 	%rd2, %rd1;
	mul.wide.u32 	%rd3, %r1, 4;
	add.s64 	%rd4, %rd2, %rd3;
	st.global.f32 	[%rd4], %f37;
	ret;

}
	// .globl	_Z19KernelBankconflictsPfi
.visible .entry _Z19KernelBankconflictsPfi(
	.param .u64 .ptr .align 1 _Z19KernelBankconflictsPfi_param_0,
	.param .u32 _Z19KernelBankconflictsPfi_param_1
)
{
	.reg .pred 	%p<2>;
	.reg .b32 	%r<11>;
	.reg .b32 	%f<38>;
	.reg .b64 	%rd<5>;
	// demoted variable
	.shared .align 4 .b8 _ZZ19KernelBankconflictsPfiE5sdata[4096];
	ld.param.u64 	%rd1, [_Z19KernelBankconflictsPfi_param_0];
	ld.param.u32 	%r5, [_Z19KernelBankconflictsPfi_param_1];
	mov.u32 	%r1, %tid.x;
	mul.lo.s32 	%r6, %r5, %r1;
	cvt.rn.f32.u32 	%f5, %r1;
	shl.b32 	%r7, %r6, 2;
	mov.u32 	%r8, _ZZ19KernelBankconflictsPfiE5sdata;
	add.s32 	%r9, %r8, %r7;
	st.shared.f32 	[%r9], %f5;
	bar.sync 	0;
	ld.shared.f32 	%f1, [%r9];
	mov.f32 	%f37, 0f00000000;
	mov.b32 	%r10, 0;
$L__BB2_1:
	add.f32 	%f6, %f37, %f1;
	add.f32 	%f7, %f6, %f1;
	add.f32 	%f8, %f7, %f1;
	add.f32 	%f9, %f8, %f1;
	add.f32 	%f10, %f9, %f1;
	add.f32 	%f11, %f10, %f1;
	add.f32 	%f12, %f11, %f1;
	add.f32 	%f13, %f12, %f1;
	add.f32 	%f14, %f13, %f1;
	add.f32 	%f15, %f14, %f1;
	add.f32 	%f16, %f15, %f1;
	add.f32 	%f17, %f16, %f1;
	add.f32 	%f18, %f17, %f1;
	add.f32 	%f19, %f18, %f1;
	add.f32 	%f20, %f19, %f1;
	add.f32 	%f21, %f20, %f1;
	add.f32 	%f22, %f21, %f1;
	add.f32 	%f23, %f22, %f1;
	add.f32 	%f24, %f23, %f1;
	add.f32 	%f25, %f24, %f1;
	add.f32 	%f26, %f25, %f1;
	add.f32 	%f27, %f26, %f1;
	add.f32 	%f28, %f27, %f1;
	add.f32 	%f29, %f28, %f1;
	add.f32 	%f30, %f29, %f1;
	add.f32 	%f31, %f30, %f1;
	add.f32 	%f32, %f31, %f1;
	add.f32 	%f33, %f32, %f1;
	add.f32 	%f34, %f33, %f1;
	add.f32 	%f35, %f34, %f1;
	add.f32 	%f36, %f35, %f1;
	add.f32 	%f37, %f36, %f1;
	add.s32 	%r10, %r10, 32;
	setp.ne.s32 	%p1, %r10, 100000;
	@%p1 bra 	$L__BB2_1;
	cvta.to.global.u64 	%rd2, %rd1;
	mul.wide.u32 	%rd3, %r1, 4;
	add.s64 	%rd4, %rd2, %rd3;
	st.global.f32 	[%rd4], %f37;
	ret;

}


// ===== COMPILED SASS (sm_100) =====

	.target	sm_100

	.elftype	@"ET_EXEC"


//--------------------- .note.nv.tkinfo           --------------------------
	.section	.note.nv.tkinfo,"",@"SHT_NOTE"
	.sectionflags	@"SHF_NOTE_NV_TKINFO"
	.tkinfo
        /*0018*/ 	.word	0x00000002
        /*0030*/ 	.string	""
        /*0030*/ 	.string	"ptxas"
        /*0030*/ 	.string	"Cuda compilation tools, release 13.0, V13.0.88"
        /*0030*/ 	.string	"Build cuda_13.0.r13.0/compiler.36424714_0"
        /*0030*/ 	.string	"-arch sm_100 -m 64 "



//--------------------- .note.nv.cuinfo           --------------------------
	.section	.note.nv.cuinfo,"",@"SHT_NOTE"
	.sectionflags	@"SHF_NOTE_NV_CUINFO"
        /*0018*/ 	.short	0x0002
        /*001a*/ 	.short	0x0064
        /*001c*/ 	.short	0x0082
	.zero		2


//--------------------- .nv.info                  --------------------------
	.section	.nv.info,"",@"SHT_CUDA_INFO"
	.align	4


	//----- nvinfo : EIATTR_REGCOUNT
	.align		4
        /*0000*/ 	.byte	0x04, 0x2f
        /*0002*/ 	.short	(.L_2 - .L_1)
	.align		4
.L_1:
        /*0004*/ 	.word	index@(_Z6warmupv)
        /*0008*/ 	.word	0x00000018


	//----- nvinfo : EIATTR_FRAME_SIZE
	.align		4
.L_2:
        /*000c*/ 	.byte	0x04, 0x11
        /*000e*/ 	.short	(.L_4 - .L_3)
	.align		4
.L_3:
        /*0010*/ 	.word	index@(_Z6warmupv)
        /*0014*/ 	.word	0x00000000


	//----- nvinfo : EIATTR_REGCOUNT
	.align		4
.L_4:
        /*0018*/ 	.byte	0x04, 0x2f
        /*001a*/ 	.short	(.L_6 - .L_5)
	.align		4
.L_5:
        /*001c*/ 	.word	index@(_Z17KernelNoConflictsPf)
        /*0020*/ 	.word	0x00000008


	//----- nvinfo : EIATTR_FRAME_SIZE
	.align		4
.L_6:
        /*0024*/ 	.byte	0x04, 0x11
        /*0026*/ 	.short	(.L_8 - .L_7)
	.align		4
.L_7:
        /*0028*/ 	.word	index@(_Z17KernelNoConflictsPf)
        /*002c*/ 	.word	0x00000000


	//----- nvinfo : EIATTR_REGCOUNT
	.align		4
.L_8:
        /*0030*/ 	.byte	0x04, 0x2f
        /*0032*/ 	.short	(.L_10 - .L_9)
	.align		4
.L_9:
        /*0034*/ 	.word	index@(_Z19KernelBankconflictsPfi)
        /*0038*/ 	.word	0x00000008


	//----- nvinfo : EIATTR_FRAME_SIZE
	.align		4
.L_10:
        /*003c*/ 	.byte	0x04, 0x11
        /*003e*/ 	.short	(.L_12 - .L_11)
	.align		4
.L_11:
        /*0040*/ 	.word	index@(_Z19KernelBankconflictsPfi)
        /*0044*/ 	.word	0x00000000


	//----- nvinfo : EIATTR_MIN_STACK_SIZE
	.align		4
.L_12:
        /*0048*/ 	.byte	0x04, 0x12
        /*004a*/ 	.short	(.L_14 - .L_13)
	.align		4
.L_13:
        /*004c*/ 	.word	index@(_Z19KernelBankconflictsPfi)
        /*0050*/ 	.word	0x00000000


	//----- nvinfo : EIATTR_MIN_STACK_SIZE
	.align		4
.L_14:
        /*0054*/ 	.byte	0x04, 0x12
        /*0056*/ 	.short	(.L_16 - .L_15)
	.align		4
.L_15:
        /*0058*/ 	.word	index@(_Z17KernelNoConflictsPf)
        /*005c*/ 	.word	0x00000000


	//----- nvinfo : EIATTR_MIN_STACK_SIZE
	.align		4
.L_16:
        /*0060*/ 	.byte	0x04, 0x12
        /*0062*/ 	.short	(.L_18 - .L_17)
	.align		4
.L_17:
        /*0064*/ 	.word	index@(_Z6warmupv)
        /*0068*/ 	.word	0x00000000
.L_18:


//--------------------- .nv.compat                --------------------------
	.section	.nv.compat,"",@"SHT_CUDA_COMPAT_INFO"
	.align	4
        /*0000*/ 	.byte	0x02, 0x09, 0x00, 0x00, 0x02, 0x02, 0x01, 0x00, 0x02, 0x05, 0x05, 0x00, 0x03, 0x07, 0x01, 0x01
        /*0010*/ 	.byte	0x02, 0x03, 0x00, 0x00, 0x02, 0x06, 0x01, 0x00, 0x04, 0x0b, 0x08, 0x00, 0x09, 0x00, 0x00, 0x00
        /*0020*/ 	.byte	0x00, 0x00, 0x00, 0x00


//--------------------- .nv.info._Z19KernelBankconflictsPfi --------------------------
	.section	.nv.info._Z19KernelBankconflictsPfi,"",@"SHT_CUDA_INFO"
	.sectionflags	@""
	.align	4


	//----- nvinfo : EIATTR_CUDA_API_VERSION
	.align		4
        /*0000*/ 	.byte	0x04, 0x37
        /*0002*/ 	.short	(.L_20 - .L_19)
.L_19:
        /*0004*/ 	.word	0x00000082


	//----- nvinfo : EIATTR_KPARAM_INFO
	.align		4
.L_20:
        /*0008*/ 	.byte	0x04, 0x17
        /*000a*/ 	.short	(.L_22 - .L_21)
.L_21:
        /*000c*/ 	.word	0x00000000
        /*0010*/ 	.short	0x0001
        /*0012*/ 	.short	0x0008
        /*0014*/ 	.byte	0x00, 0xf0, 0x11, 0x00


	//----- nvinfo : EIATTR_KPARAM_INFO
	.align		4
.L_22:
        /*0018*/ 	.byte	0x04, 0x17
        /*001a*/ 	.short	(.L_24 - .L_23)
.L_23:
        /*001c*/ 	.word	0x00000000
        /*0020*/ 	.short	0x0000
        /*0022*/ 	.short	0x0000
        /*0024*/ 	.byte	0x00, 0xf5, 0x21, 0x00


	//----- nvinfo : EIATTR_SPARSE_MMA_MASK
	.align		4
.L_24:
        /*0028*/ 	.byte	0x03, 0x50
        /*002a*/ 	.short	0x0000


	//----- nvinfo : EIATTR_MAXREG_COUNT
	.align		4
        /*002c*/ 	.byte	0x03, 0x1b
        /*002e*/ 	.short	0x00ff


	//----- nvinfo : EIATTR_NUM_BARRIERS
	.align		4
        /*0030*/ 	.byte	0x02, 0x4c
        /*0032*/ 	.byte	0x01
	.zero		1


	//----- nvinfo : EIATTR_MERCURY_ISA_VERSION
	.align		4
        /*0034*/ 	.byte	0x03, 0x5f
        /*0036*/ 	.short	0x0101


	//----- nvinfo : EIATTR_VRC_CTA_INIT_COUNT
	.align		4
        /*0038*/ 	.byte	0x02, 0x4a
	.zero		1
	.zero		1


	//----- nvinfo : EIATTR_EXIT_INSTR_OFFSETS
	.align		4
        /*003c*/ 	.byte	0x04, 0x1c
        /*003e*/ 	.short	(.L_26 - .L_25)


	//   ....[0]....
.L_25:
        /*0040*/ 	.word	0x00001540


	//----- nvinfo : EIATTR_CBANK_PARAM_SIZE
	.align		4
.L_26:
        /*0044*/ 	.byte	0x03, 0x19
        /*0046*/ 	.short	0x000c


	//----- nvinfo : EIATTR_PARAM_CBANK
	.align		4
        /*0048*/ 	.byte	0x04, 0x0a
        /*004a*/ 	.short	(.L_28 - .L_27)
	.align		4
.L_27:
        /*004c*/ 	.word	index@(.nv.constant0._Z19KernelBankconflictsPfi)
        /*0050*/ 	.short	0x0380
        /*0052*/ 	.short	0x000c


	//----- nvinfo : EIATTR_SW_WAR
	.align		4
.L_28:
        /*0054*/ 	.byte	0x04, 0x36
        /*0056*/ 	.short	(.L_30 - .L_29)
.L_29:
        /*0058*/ 	.word	0x00000008
.L_30:


//--------------------- .nv.info._Z17KernelNoConflictsPf --------------------------
	.section	.nv.info._Z17KernelNoConflictsPf,"",@"SHT_CUDA_INFO"
	.sectionflags	@""
	.align	4


	//----- nvinfo : EIATTR_CUDA_API_VERSION
	.align		4
        /*0000*/ 	.byte	0x04, 0x37
        /*0002*/ 	.short	(.L_32 - .L_31)
.L_31:
        /*0004*/ 	.word	0x00000082


	//----- nvinfo : EIATTR_KPARAM_INFO
	.align		4
.L_32:
        /*0008*/ 	.byte	0x04, 0x17
        /*000a*/ 	.short	(.L_34 - .L_33)
.L_33:
        /*000c*/ 	.word	0x00000000
        /*0010*/ 	.short	0x0000
        /*0012*/ 	.short	0x0000
        /*0014*/ 	.byte	0x00, 0xf5, 0x21, 0x00


	//----- nvinfo : EIATTR_SPARSE_MMA_MASK
	.align		4
.L_34:
        /*0018*/ 	.byte	0x03, 0x50
        /*001a*/ 	.short	0x0000


	//----- nvinfo : EIATTR_MAXREG_COUNT
	.align		4
        /*001c*/ 	.byte	0x03, 0x1b
        /*001e*/ 	.short	0x00ff


	//----- nvinfo : EIATTR_NUM_BARRIERS
	.align		4
        /*0020*/ 	.byte	0x02, 0x4c
        /*0022*/ 	.byte	0x01
	.zero		1


	//----- nvinfo : EIATTR_MERCURY_ISA_VERSION
	.align		4
        /*0024*/ 	.byte	0x03, 0x5f
        /*0026*/ 	.short	0x0101


	//----- nvinfo : EIATTR_VRC_CTA_INIT_COUNT
	.align		4
        /*0028*/ 	.byte	0x02, 0x4a
	.zero		1
	.zero		1


	//----- nvinfo : EIATTR_EXIT_INSTR_OFFSETS
	.align		4
        /*002c*/ 	.byte	0x04, 0x1c
        /*002e*/ 	.short	(.L_36 - .L_35)


	//   ....[0]....
.L_35:
        /*0030*/ 	.word	0x00001520


	//----- nvinfo : EIATTR_CBANK_PARAM_SIZE
	.align		4
.L_36:
        /*0034*/ 	.byte	0x03, 0x19
        /*0036*/ 	.short	0x0008


	//----- nvinfo : EIATTR_PARAM_CBANK
	.align		4
        /*0038*/ 	.byte	0x04, 0x0a
        /*003a*/ 	.short	(.L_38 - .L_37)
	.align		4
.L_37:
        /*003c*/ 	.word	index@(.nv.constant0._Z17KernelNoConflictsPf)
        /*0040*/ 	.short	0x0380
        /*0042*/ 	.short	0x0008


	//----- nvinfo : EIATTR_SW_WAR
	.align		4
.L_38:
        /*0044*/ 	.byte	0x04, 0x36
        /*0046*/ 	.short	(.L_40 - .L_39)
.L_39:
        /*0048*/ 	.word	0x00000008
.L_40:


//--------------------- .nv.info._Z6warmupv       --------------------------
	.section	.nv.info._Z6warmupv,"",@"SHT_CUDA_INFO"
	.sectionflags	@""
	.align	4


	//----- nvinfo : EIATTR_CUDA_API_VERSION
	.align		4
        /*0000*/ 	.byte	0x04, 0x37
        /*0002*/ 	.short	(.L_42 - .L_41)
.L_41:
        /*0004*/ 	.word	0x00000082


	//----- nvinfo : EIATTR_SPARSE_MMA_MASK
	.align		4
.L_42:
        /*0008*/ 	.byte	0x03, 0x50
        /*000a*/ 	.short	0x0000


	//----- nvinfo : EIATTR_MAXREG_COUNT
	.align		4
        /*000c*/ 	.byte	0x03, 0x1b
        /*000e*/ 	.short	0x00ff


	//----- nvinfo : EIATTR_EXTERNS
	.align		4
        /*0010*/ 	.byte	0x04, 0x0f
        /*0012*/ 	.short	(.L_44 - .L_43)


	//   ....[0]....
	.align		4
.L_43:
        /*0014*/ 	.word	index@(vprintf)


	//----- nvinfo : EIATTR_MERCURY_ISA_VERSION
	.align		4
.L_44:
        /*0018*/ 	.byte	0x03, 0x5f
        /*001a*/ 	.short	0x0101


	//----- nvinfo : EIATTR_VRC_CTA_INIT_COUNT
	.align		4
        /*001c*/ 	.byte	0x02, 0x4a
	.zero		1
	.zero		1


	//----- nvinfo : EIATTR_SYSCALL_OFFSETS
	.align		4
        /*0020*/ 	.byte	0x04, 0x46
        /*0022*/ 	.short	(.L_46 - .L_45)


	//   ....[0]....
.L_45:
        /*0024*/ 	.word	0x000000f0


	//----- nvinfo : EIATTR_EXIT_INSTR_OFFSETS
	.align		4
.L_46:
        /*0028*/ 	.byte	0x04, 0x1c
        /*002a*/ 	.short	(.L_48 - .L_47)


	//   ....[0]....
.L_47:
        /*002c*/ 	.word	0x00000070


	//   ....[1]....
        /*0030*/ 	.word	0x00000100


	//----- nvinfo : EIATTR_CRS_STACK_SIZE
	.align		4
.L_48:
        /*0034*/ 	.byte	0x04, 0x1e
        /*0036*/ 	.short	(.L_50 - .L_49)
.L_49:
        /*0038*/ 	.word	0x00000000


	//----- nvinfo : EIATTR_SW_WAR
	.align		4
.L_50:
        /*003c*/ 	.byte	0x04, 0x36
        /*003e*/ 	.short	(.L_52 - .L_51)
.L_51:
        /*0040*/ 	.word	0x00000008
.L_52:


//--------------------- .nv.callgraph             --------------------------
	.section	.nv.callgraph,"",@"SHT_CUDA_CALLGRAPH"
	.align	4
	.sectionentsize	8
	.align		4
        /*0000*/ 	.word	0x00000000
	.align		4
        /*0004*/ 	.word	0xffffffff
	.align		4
        /*0008*/ 	.word	index@(_Z6warmupv)
	.align		4
        /*000c*/ 	.word	index@(vprintf)
	.align		4
        /*0010*/ 	.word	0x00000000
	.align		4
        /*0014*/ 	.word	0xfffffffe
	.align		4
        /*0018*/ 	.word	0x00000000
	.align		4
        /*001c*/ 	.word	0xfffffffd
	.align		4
        /*0020*/ 	.word	0x00000000
	.align		4
        /*0024*/ 	.word	0xfffffffc


//--------------------- .nv.constant4             --------------------------
	.section	.nv.constant4,"a",@progbits
	.align	8
	.align		8
.nv.constant4:
        /*0000*/ 	.dword	$str
	.align		8
        /*0008*/ 	.dword	vprintf


//--------------------- .text._Z19KernelBankconflictsPfi --------------------------
	.section	.text._Z19KernelBankconflictsPfi,"ax",@progbits
	.align	128
        .global         _Z19KernelBankconflictsPfi
        .type           _Z19KernelBankconflictsPfi,@function
        .size           _Z19KernelBankconflictsPfi,(.L_x_6 - _Z19KernelBankconflictsPfi)
        .other          _Z19KernelBankconflictsPfi,@"STO_CUDA_ENTRY STV_DEFAULT"
_Z19KernelBankconflictsPfi:
.text._Z19KernelBankconflictsPfi:
[----:B------:R-:W-:Y:S01]  /*0000*/  LDC R1, c[0x0][0x37c] ;  /* 0x0000df00ff017b82 */ /* 0x000fe20000000800 */
[----:B------:R-:W0:Y:S07]  /*0010*/  S2R R0, SR_TID.X ;  /* 0x0000000000007919 */ /* 0x000e2e0000002100 */
[----:B------:R-:W1:Y:S01]  /*0020*/  S2UR UR5, SR_CgaCtaId ;  /* 0x00000000000579c3 */ /* 0x000e620000008800 */
[----:B------:R-:W0:Y:S01]  /*0030*/  LDCU UR6, c[0x0][0x388] ;  /* 0x00007100ff0677ac */ /* 0x000e220008000800 */
[----:B------:R-:W-:-:S02]  /*0040*/  UMOV UR4, 0x400 ;  /* 0x0000040000047882 */ /* 0x000fc40000000000 */
[----:B-1----:R-:W-:Y:S01]  /*0050*/  ULEA UR4, UR5, UR4, 0x18 ;  /* 0x0000000405047291 */ /* 0x002fe2000f8ec0ff */
[----:B0-----:R-:W-:Y:S01]  /*0060*/  IMAD R2, R0, UR6, RZ ;  /* 0x0000000600027c24 */ /* 0x001fe2000f8e02ff */
[----:B------:R-:W-:Y:S01]  /*0070*/  I2FP.F32.U32 R3, R0 ;  /* 0x0000000000037245 */ /* 0x000fe20000201000 */
[----:B------:R-:W0:Y:S03]  /*0080*/  LDCU.64 UR6, c[0x0][0x358] ;  /* 0x00006b00ff0677ac */ /* 0x000e260008000a00 */
[----:B------:R-:W-:Y:S01]  /*0090*/  LEA R4, R2, UR4, 0x2 ;  /* 0x0000000402047c11 */ /* 0x000fe2000f8e10ff */
[----:B------:R-:W-:-:S04]  /*00a0*/  UMOV UR4, 0x60 ;  /* 0x0000006000047882 */ /* 0x000fc80000000000 */
[----:B------:R-:W-:Y:S01]  /*00b0*/  STS [R4], R3 ;  /* 0x0000000304007388 */ /* 0x000fe20000000800 */
[----:B------:R-:W-:Y:S06]  /*00c0*/  BAR.SYNC.DEFER_BLOCKING 0x0 ;  /* 0x0000000000007b1d */ /* 0x000fec0000010000 */
[----:B------:R-:W1:Y:S02]  /*00d0*/  LDS R2, [R4] ;  /* 0x0000000004027984 */ /* 0x000e640000000800 */
[----:B-1----:R-:W-:-:S04]  /*00e0*/  FADD R5, RZ, R2 ;  /* 0x00000002ff057221 */ /* 0x002fc80000000000 */
[----:B------:R-:W-:-:S04]  /*00f0*/  FADD R5, R2, R5 ;  /* 0x0000000502057221 */ /* 0x000fc80000000000 */
        /* <DEDUP_REMOVED lines=93> */
[----:B0-----:R-:W-:-:S07]  /*06d0*/  FADD R5, R2, R5 ;  /* 0x0000000502057221 */ /* 0x001fce0000000000 */
.L_x_0:
[----:B------:R-:W-:Y:S01]  /*06e0*/  FADD R5, R2, R5 ;  /* 0x0000000502057221 */ /* 0x000fe20000000000 */
[----:B------:R-:W-:-:S03]  /*06f0*/  UIADD3 UR4, UPT, UPT, UR4, 0xe0, URZ ;  /* 0x000000e004047890 */ /* 0x000fc6000fffe0ff */
[----:B------:R-:W-:Y:S01]  /*0700*/  FADD R5, R2, R5 ;  /* 0x0000000502057221 */ /* 0x000fe20000000000 */
[----:B------:R-:W-:-:S03]  /*0710*/  UISETP.NE.AND UP0, UPT, UR4, 0x186a0, UPT ;  /* 0x000186a00400788c */ /* 0x000fc6000bf05270 */
        /* <DEDUP_REMOVED lines=221> */
[----:B------:R-:W-:Y:S01]  /*14f0*/  FADD R5, R2, R3 ;  /* 0x0000000302057221 */ /* 0x000fe20000000000 */
[----:B------:R-:W-:Y:S06]  /*1500*/  BRA.U UP0, `(.L_x_0) ;  /* 0xfffffff100747547 */ /* 0x000fec000b83ffff */
[----:B------:R-:W0:Y:S02]  /*1510*/  LDC.64 R2, c[0x0][0x380] ;  /* 0x0000e000ff027b82 */ /* 0x000e240000000a00 */
[----:B0-----:R-:W-:-:S05]  /*1520*/  IMAD.WIDE.U32 R2, R0, 0x4, R2 ;  /* 0x0000000400027825 */ /* 0x001fca00078e0002 */
[----:B------:R-:W-:Y:S01]  /*1530*/  STG.E desc[UR6][R2.64], R5 ;  /* 0x0000000502007986 */ /* 0x000fe2000c101906 */
[----:B------:R-:W-:Y:S05]  /*1540*/  EXIT ;  /* 0x000000000000794d */ /* 0x000fea0003800000 */
.L_x_1:
[----:B------:R-:W-:-:S00]  /*1550*/  BRA `(.L_x_1) ;  /* 0xfffffffc00fc7947 */ /* 0x000fc0000383ffff */
[----:B------:R-:W-:-:S00]  /*1560*/  NOP ;  /* 0x0000000000007918 */ /* 0x000fc00000000000 */
        /* <DEDUP_REMOVED lines=9> */
.L_x_6:


//--------------------- .text._Z17KernelNoConflictsPf --------------------------
	.section	.text._Z17KernelNoConflictsPf,"ax",@progbits
	.align	128
        .global         _Z17KernelNoConflictsPf
        .type           _Z17KernelNoConflictsPf,@function
        .size           _Z17KernelNoConflictsPf,(.L_x_7 - _Z17KernelNoConflictsPf)
        .other          _Z17KernelNoConflictsPf,@"STO_CUDA_ENTRY STV_DEFAULT"
_Z17KernelNoConflictsPf:
.text._Z17KernelNoConflictsPf:
[----:B------:R-:W-:Y:S01]  /*0000*/  LDC R1, c[0x0][0x37c] ;  /* 0x0000df00ff017b82 */ /* 0x000fe20000000800 */
[----:B------:R-:W0:Y:S07]  /*0010*/  S2R R0, SR_TID.X ;  /* 0x0000000000007919 */ /* 0x000e2e0000002100 */
[----:B------:R-:W1:Y:S01]  /*0020*/  S2UR UR5, SR_CgaCtaId ;  /* 0x00000000000579c3 */ /* 0x000e620000008800 */
[----:B------:R-:W-:Y:S01]  /*0030*/  UMOV UR4, 0x400 ;  /* 0x0000040000047882 */ /* 0x000fe20000000000 */
[----:B------:R-:W2:Y:S01]  /*0040*/  LDCU.64 UR6, c[0x0][0x358] ;  /* 0x00006b00ff0677ac */ /* 0x000ea20008000a00 */
[----:B-1----:R-:W-:Y:S01]  /*0050*/  ULEA UR4, UR5, UR4, 0x18 ;  /* 0x0000000405047291 */ /* 0x002fe2000f8ec0ff */
[----:B0-----:R-:W-:-:S05]  /*0060*/  I2FP.F32.U32 R3, R0 ;  /* 0x0000000000037245 */ /* 0x001fca0000201000 */
[----:B------:R-:W-:Y:S01]  /*0070*/  LEA R4, R0, UR4, 0x2 ;  /* 0x0000000400047c11 */ /* 0x000fe2000f8e10ff */
[----:B------:R-:W-:-:S04]  /*0080*/  UMOV UR4, 0x60 ;  /* 0x0000006000047882 */ /* 0x000fc80000000000 */
[----:B------:R-:W-:Y:S01]  /*0090*/  STS [R4], R3 ;  /* 0x0000000304007388 */ /* 0x000fe20000000800 */
[----:B------:R-:W-:Y:S06]  /*00a0*/  BAR.SYNC.DEFER_BLOCKING 0x0 ;  /* 0x0000000000007b1d */ /* 0x000fec0000010000 */
[----:B------:R-:W0:Y:S02]  /*00b0*/  LDS R2, [R4] ;  /* 0x0000000004027984 */ /* 0x000e240000000800 */
[----:B0-----:R-:W-:-:S04]  /*00c0*/  FADD R5, RZ, R2 ;  /* 0x00000002ff057221 */ /* 0x001fc80000000000 */
        /* <DEDUP_REMOVED lines=94> */
[----:B--2---:R-:W-:-:S07]  /*06b0*/  FADD R5, R2, R5 ;  /* 0x0000000502057221 */ /* 0x004fce0000000000 */
.L_x_2:
        /* <DEDUP_REMOVED lines=231> */
.L_x_3:
        /* <DEDUP_REMOVED lines=13> */
.L_x_7:


//--------------------- .text._Z6warmupv          --------------------------
	.section	.text._Z6warmupv,"ax",@progbits
	.align	128
        .global         _Z6warmupv
        .type           _Z6warmupv,@function
        .size           _Z6warmupv,(.L_x_8 - _Z6warmupv)
        .other          _Z6warmupv,@"STO_CUDA_ENTRY STV_DEFAULT"
_Z6warmupv:
.text._Z6warmupv:
[----:B------:R-:W0:Y:S01]  /*0000*/  LDC R1, c[0x0][0x37c] ;  /* 0x0000df00ff017b82 */ /* 0x000e220000000800 */
[----:B------:R-:W1:Y:S07]  /*0010*/  S2R R0, SR_TID.X ;  /* 0x0000000000007919 */ /* 0x000e6e0000002100 */
[----:B------:R-:W2:Y:S01]  /*0020*/  S2UR UR4, SR_CTAID.X ;  /* 0x00000000000479c3 */ /* 0x000ea20000002500 */
[----:B------:R-:W2:Y:S02]  /*0030*/  LDCU UR5, c[0x0][0x360] ;  /* 0x00006c00ff0577ac */ /* 0x000ea40008000800 */
[----:B--2---:R-:W-:Y:S01]  /*0040*/  UIMAD UR4, UR4, UR5, URZ ;  /* 0x00000005040472a4 */ /* 0x004fe2000f8e02ff */
[----:B-1----:R-:W-:-:S05]  /*0050*/  IMAD.MOV R0, RZ, RZ, -R0 ;  /* 0x000000ffff007224 */ /* 0x002fca00078e0a00 */
[----:B------:R-:W-:-:S13]  /*0060*/  ISETP.NE.AND P0, PT, R0, UR4, PT ;  /* 0x0000000400007c0c */ /* 0x000fda000bf05270 */
[----:B0-----:R-:W-:Y:S05]  /*0070*/  @P0 EXIT ;  /* 0x000000000000094d */ /* 0x001fea0003800000 */
[----:B------:R-:W-:Y:S01]  /*0080*/  MOV R0, 0x8 ;  /* 0x0000000800007802 */ /* 0x000fe20000000f00 */
[----:B------:R-:W0:Y:S01]  /*0090*/  LDCU.64 UR4, c[0x4][URZ] ;  /* 0x01000000ff0477ac */ /* 0x000e220008000a00 */
[----:B------:R-:W-:Y:S02]  /*00a0*/  CS2R R6, SRZ ;  /* 0x0000000000067805 */ /* 0x000fe4000001ff00 */
[----:B------:R1:W2:Y:S01]  /*00b0*/  LDC.64 R2, c[0x4][R0] ;  /* 0x0100000000027b82 */ /* 0x0002a20000000a00 */
[----:B0-----:R-:W-:Y:S02]  /*00c0*/  IMAD.U32 R4, RZ, RZ, UR4 ;  /* 0x00000004ff047e24 */ /* 0x001fe4000f8e00ff */
[----:B-1----:R-:W-:-:S07]  /*00d0*/  IMAD.U32 R5, RZ, RZ, UR5 ;  /* 0x00000005ff057e24 */ /* 0x002fce000f8e00ff */
[----:B------:R-:W-:-:S07]  /*00e0*/  LEPC R20, `(.L_x_4) ;  /* 0x000000001014794e */ /* 0x000fce0000000000 */
[----:B--2---:R-:W-:Y:S05]  /*00f0*/  CALL.ABS.NOINC R2 ;  /* 0x0000000002007343 */ /* 0x004fea0003c00000 */
.L_x_4:
[----:B------:R-:W-:Y:S05]  /*0100*/  EXIT ;  /* 0x000000000000794d */ /* 0x000fea0003800000 */
.L_x_5:
        /* <DEDUP_REMOVED lines=15> */
.L_x_8:


//--------------------- .nv.global.init           --------------------------
	.section	.nv.global.init,"aw",@progbits
.nv.global.init:
	.type		$str,@object
	.size		$str,(.L_0 - $str)
$str:
        /*0000*/ 	.byte	0x57, 0x61, 0x72, 0x6d, 0x75, 0x70, 0x20, 0x63, 0x6f, 0x6d, 0x70, 0x6c, 0x65, 0x74, 0x65, 0x2e
        /*0010*/ 	.byte	0x0a, 0x00
.L_0:


//--------------------- .nv.shared._Z19KernelBankconflictsPfi --------------------------
	.section	.nv.shared._Z19KernelBankconflictsPfi,"aw",@nobits
	.sectionflags	@""
	.align	4
.nv.shared._Z19KernelBankconflictsPfi:
	.zero		5120


//--------------------- .nv.shared.reserved.0     --------------------------
	.section	.nv.shared.reserved.0,"aw",@nobits
	.weak		__nv_reservedSMEM_offset_0_alias
	.size		__nv_reservedSMEM_offset_0_alias, 0, 64
	.other		__nv_reservedSMEM_offset_0_alias,@"STO_CUDA_RESERVED_SHARED STV_DEFAULT"
__nv_reservedSMEM_offset_0_alias:
	.zero		0
	.zero		64


//--------------------- .nv.shared._Z17KernelNoConflictsPf --------------------------
	.section	.nv.shared._Z17KernelNoConflictsPf,"aw",@nobits
	.sectionflags	@""
	.align	4
.nv.shared._Z17KernelNoConflictsPf:
	.zero		5120


//--------------------- .nv.constant0._Z19KernelBankconflictsPfi --------------------------
	.section	.nv.constant0._Z19KernelBankconflictsPfi,"a",@progbits
	.sectionflags	@""
	.align	4
.nv.constant0._Z19KernelBankconflictsPfi:
	.zero		908


//--------------------- .nv.constant0._Z17KernelNoConflictsPf --------------------------
	.section	.nv.constant0._Z17KernelNoConflictsPf,"a",@progbits
	.sectionflags	@""
	.align	4
.nv.constant0._Z17KernelNoConflictsPf:
	.zero		904


//--------------------- .nv.constant0._Z6warmupv  --------------------------
	.section	.nv.constant0._Z6warmupv,"a",@progbits
	.sectionflags	@""
	.align	4
.nv.constant0._Z6warmupv:
	.zero		896


//--------------------- SYMBOLS --------------------------

	.type		.nv.reservedSmem.offset0,@object
	.size		.nv.reservedSmem.offset0,0x4
	.type		.nv.reservedSmem.cap,@object
	.size		.nv.reservedSmem.cap,0x4
	.type		vprintf,@function
